//
// Generated by NVIDIA NVVM Compiler
//
// Compiler Build ID: CL-36424714
// Cuda compilation tools, release 13.0, V13.0.88
// Based on NVVM 20.0.0
//

.version 9.0
.target sm_100
.address_size 64

	// .globl	_Z7dkernelv
.extern .func  (.param .b32 func_retval0) vprintf
(
	.param .b64 vprintf_param_0,
	.param .b64 vprintf_param_1
)
;
.global .align 1 .b8 $str[20] = {37, 100, 32, 37, 100, 32, 37, 100, 32, 37, 100, 32, 37, 100, 32, 37, 100, 32, 10};

.visible .entry _Z7dkernelv()
{
	.local .align 8 .b8 	__local_depot0[24];
	.reg .b64 	%SP;
	.reg .b64 	%SPL;
	.reg .pred 	%p<2>;
	.reg .b32 	%r<20>;
	.reg .b64 	%rd<5>;

	mov.u64 	%SPL, __local_depot0;
	cvta.local.u64 	%SP, %SPL;
	mov.u32 	%r1, %tid.x;
	mov.u32 	%r2, %ctaid.x;
	or.b32  	%r3, %r1, %r2;
	mov.u32 	%r4, %tid.y;
	or.b32  	%r5, %r3, %r4;
	mov.u32 	%r6, %ctaid.y;
	or.b32  	%r7, %r5, %r6;
	mov.u32 	%r8, %tid.z;
	or.b32  	%r9, %r7, %r8;
	mov.u32 	%r10, %ctaid.z;
	or.b32  	%r11, %r9, %r10;
	setp.ne.s32 	%p1, %r11, 0;
	@%p1 bra 	$L__BB0_2;
	add.u64 	%rd1, %SP, 0;
	add.u64 	%rd2, %SPL, 0;
	mov.u32 	%r12, %nctaid.x;
	mov.u32 	%r13, %nctaid.y;
	mov.u32 	%r14, %nctaid.z;
	mov.u32 	%r15, %ntid.x;
	mov.u32 	%r16, %ntid.y;
	mov.u32 	%r17, %ntid.z;
	st.local.v2.u32 	[%rd2], {%r12, %r13};
	st.local.v2.u32 	[%rd2+8], {%r14, %r15};
	st.local.v2.u32 	[%rd2+16], {%r16, %r17};
	mov.u64 	%rd3, $str;
	cvta.global.u64 	%rd4, %rd3;
	{ // callseq 0, 0
	.param .b64 param0;
	st.param.b64 	[param0], %rd4;
	.param .b64 param1;
	st.param.b64 	[param1], %rd1;
	.param .b32 retval0;
	call.uni (retval0), 
	vprintf, 
	(
	param0, 
	param1
	);
	ld.param.b32 	%r18, [retval0];
	} // callseq 0
$L__BB0_2:
	ret;

}


// ===== COMPILED SASS (sm_100) =====

	.target	sm_100

	.elftype	@"ET_EXEC"


//--------------------- .note.nv.tkinfo           --------------------------
	.section	.note.nv.tkinfo,"",@"SHT_NOTE"
	.sectionflags	@"SHF_NOTE_NV_TKINFO"
	.tkinfo
        /*0018*/ 	.word	0x00000002
        /*0030*/ 	.string	""
        /*0030*/ 	.string	"ptxas"
        /*0030*/ 	.string	"Cuda compilation tools, release 13.0, V13.0.88"
        /*0030*/ 	.string	"Build cuda_13.0.r13.0/compiler.36424714_0"
        /*0030*/ 	.string	"-arch sm_100 -m 64 "



//--------------------- .note.nv.cuinfo           --------------------------
	.section	.note.nv.cuinfo,"",@"SHT_NOTE"
	.sectionflags	@"SHF_NOTE_NV_CUINFO"
        /*0018*/ 	.short	0x0002
        /*001a*/ 	.short	0x0064
        /*001c*/ 	.short	0x0082
	.zero		2


//--------------------- .nv.info                  --------------------------
	.section	.nv.info,"",@"SHT_CUDA_INFO"
	.align	4


	//----- nvinfo : EIATTR_REGCOUNT
	.align		4
        /*0000*/ 	.byte	0x04, 0x2f
        /*0002*/ 	.short	(.L_2 - .L_1)
	.align		4
.L_1:
        /*0004*/ 	.word	index@(_Z7dkernelv)
        /*0008*/ 	.word	0x00000018


	//----- nvinfo : EIATTR_FRAME_SIZE
	.align		4
.L_2:
        /*000c*/ 	.byte	0x04, 0x11
        /*000e*/ 	.short	(.L_4 - .L_3)
	.align		4
.L_3:
        /*0010*/ 	.word	index@(_Z7dkernelv)
        /*0014*/ 	.word	0x00000018


	//----- nvinfo : EIATTR_MIN_STACK_SIZE
	.align		4
.L_4:
        /*0018*/ 	.byte	0x04, 0x12
        /*001a*/ 	.short	(.L_6 - .L_5)
	.align		4
.L_5:
        /*001c*/ 	.word	index@(_Z7dkernelv)
        /*0020*/ 	.word	0x00000018
.L_6:


//--------------------- .nv.compat                --------------------------
	.section	.nv.compat,"",@"SHT_CUDA_COMPAT_INFO"
	.align	4
        /*0000*/ 	.byte	0x02, 0x09, 0x00, 0x00, 0x02, 0x02, 0x01, 0x00, 0x02, 0x05, 0x05, 0x00, 0x03, 0x07, 0x01, 0x01
        /*0010*/ 	.byte	0x02, 0x03, 0x00, 0x00, 0x02, 0x06, 0x01, 0x00, 0x04, 0x0b, 0x08, 0x00, 0x09, 0x00, 0x00, 0x00
        /*0020*/ 	.byte	0x00, 0x00, 0x00, 0x00


//--------------------- .nv.info._Z7dkernelv      --------------------------
	.section	.nv.info._Z7dkernelv,"",@"SHT_CUDA_INFO"
	.sectionflags	@""
	.align	4


	//----- nvinfo : EIATTR_CUDA_API_VERSION
	.align		4
        /*0000*/ 	.byte	0x04, 0x37
        /*0002*/ 	.short	(.L_8 - .L_7)
.L_7:
        /*0004*/ 	.word	0x00000082


	//----- nvinfo : EIATTR_SPARSE_MMA_MASK
	.align		4
.L_8:
        /*0008*/ 	.byte	0x03, 0x50
        /*000a*/ 	.short	0x0000


	//----- nvinfo : EIATTR_MAXREG_COUNT
	.align		4
        /*000c*/ 	.byte	0x03, 0x1b
        /*000e*/ 	.short	0x00ff


	//----- nvinfo : EIATTR_EXTERNS
	.align		4
        /*0010*/ 	.byte	0x04, 0x0f
        /*0012*/ 	.short	(.L_10 - .L_9)


	//   ....[0]....
	.align		4
.L_9:
        /*0014*/ 	.word	index@(vprintf)


	//----- nvinfo : EIATTR_MERCURY_ISA_VERSION
	.align		4
.L_10:
        /*0018*/ 	.byte	0x03, 0x5f
        /*001a*/ 	.short	0x0101


	//----- nvinfo : EIATTR_VRC_CTA_INIT_COUNT
	.align		4
        /*001c*/ 	.byte	0x02, 0x4a
	.zero		1
	.zero		1


	//----- nvinfo : EIATTR_SYSCALL_OFFSETS
	.align		4
        /*0020*/ 	.byte	0x04, 0x46
        /*0022*/ 	.short	(.L_12 - .L_11)


	//   ....[0]....
.L_11:
        /*0024*/ 	.word	0x000001f0


	//----- nvinfo : EIATTR_EXIT_INSTR_OFFSETS
	.align		4
.L_12:
        /*0028*/ 	.byte	0x04, 0x1c
        /*002a*/ 	.short	(.L_14 - .L_13)


	//   ....[0]....
.L_13:
        /*002c*/ 	.word	0x000000f0


	//   ....[1]....
        /*0030*/ 	.word	0x00000200


	//----- nvinfo : EIATTR_CRS_STACK_SIZE
	.align		4
.L_14:
        /*0034*/ 	.byte	0x04, 0x1e
        /*0036*/ 	.short	(.L_16 - .L_15)
.L_15:
        /*0038*/ 	.word	0x00000000


	//----- nvinfo : EIATTR_SW_WAR
	.align		4
.L_16:
        /*003c*/ 	.byte	0x04, 0x36
        /*003e*/ 	.short	(.L_18 - .L_17)
.L_17:
        /*0040*/ 	.word	0x00000008
.L_18:


//--------------------- .nv.callgraph             --------------------------
	.section	.nv.callgraph,"",@"SHT_CUDA_CALLGRAPH"
	.align	4
	.sectionentsize	8
	.align		4
        /*0000*/ 	.word	0x00000000
	.align		4
        /*0004*/ 	.word	0xffffffff
	.align		4
        /*0008*/ 	.word	index@(_Z7dkernelv)
	.align		4
        /*000c*/ 	.word	index@(vprintf)
	.align		4
        /*0010*/ 	.word	0x00000000
	.align		4
        /*0014*/ 	.word	0xfffffffe
	.align		4
        /*0018*/ 	.word	0x00000000
	.align		4
        /*001c*/ 	.word	0xfffffffd
	.align		4
        /*0020*/ 	.word	0x00000000
	.align		4
        /*0024*/ 	.word	0xfffffffc


//--------------------- .nv.constant4             --------------------------
	.section	.nv.constant4,"a",@progbits
	.align	8
	.align		8
.nv.constant4:
        /*0000*/ 	.dword	vprintf
	.align		8
        /*0008*/ 	.dword	$str


//--------------------- .text._Z7dkernelv         --------------------------
	.section	.text._Z7dkernelv,"ax",@progbits
	.align	128
        .global         _Z7dkernelv
        .type           _Z7dkernelv,@function
        .size           _Z7dkernelv,(.L_x_2 - _Z7dkernelv)
        .other          _Z7dkernelv,@"STO_CUDA_ENTRY STV_DEFAULT"
_Z7dkernelv:
.text._Z7dkernelv:
[----:B------:R-:W0:Y:S01]  /*0000*/  LDC R1, c[0x0][0x37c] ;  /* 0x0000df00ff017b82 */ /* 0x000e220000000800 */
[----:B------:R-:W1:Y:S07]  /*0010*/  S2R R0, SR_TID.X ;  /* 0x0000000000007919 */ /* 0x000e6e0000002100 */
[----:B------:R-:W1:Y:S01]  /*0020*/  S2UR UR6, SR_CTAID.X ;  /* 0x00000000000679c3 */ /* 0x000e620000002500 */
[----:B------:R-:W2:Y:S01]  /*0030*/  LDCU UR4, c[0x0][0x2f8] ;  /* 0x00005f00ff0477ac */ /* 0x000ea20008000800 */
[----:B0-----:R-:W-:Y:S01]  /*0040*/  VIADD R1, R1, 0xffffffe8 ;  /* 0xffffffe801017836 */ /* 0x001fe20000000000 */
[----:B------:R-:W1:Y:S01]  /*0050*/  S2R R3, SR_TID.Y ;  /* 0x0000000000037919 */ /* 0x000e620000002200 */
[----:B------:R-:W0:Y:S01]  /*0060*/  LDCU UR5, c[0x0][0x2fc] ;  /* 0x00005f80ff0577ac */ /* 0x000e220008000800 */
[----:B------:R-:W3:Y:S03]  /*0070*/  S2R R5, SR_TID.Z ;  /* 0x0000000000057919 */ /* 0x000ee60000002300 */
[----:B------:R-:W3:Y:S08]  /*0080*/  S2UR UR7, SR_CTAID.Y ;  /* 0x00000000000779c3 */ /* 0x000ef00000002600 */
[----:B------:R-:W4:Y:S01]  /*0090*/  S2UR UR8, SR_CTAID.Z ;  /* 0x00000000000879c3 */ /* 0x000f220000002700 */
[----:B--2---:R-:W-:-:S05]  /*00a0*/  IADD3 R6, P1, PT, R1, UR4, RZ ;  /* 0x0000000401067c10 */ /* 0x004fca000ff3e0ff */
[----:B0-----:R-:W-:Y:S01]  /*00b0*/  IMAD.X R7, RZ, RZ, UR5, P1 ;  /* 0x00000005ff077e24 */ /* 0x001fe200088e06ff */
[----:B-1----:R-:W-:-:S04]  /*00c0*/  LOP3.LUT R0, R3, UR6, R0, 0xfe, !PT ;  /* 0x0000000603007c12 */ /* 0x002fc8000f8efe00 */
[----:B---3--:R-:W-:-:S04]  /*00d0*/  LOP3.LUT R0, R5, UR7, R0, 0xfe, !PT ;  /* 0x0000000705007c12 */ /* 0x008fc8000f8efe00 */
[----:B----4-:R-:W-:-:S13]  /*00e0*/  LOP3.LUT P0, RZ, R0, UR8, RZ, 0xfc, !PT ;  /* 0x0000000800ff7c12 */ /* 0x010fda000f80fcff */
[----:B------:R-:W-:Y:S05]  /*00f0*/  @P0 EXIT ;  /* 0x000000000000094d */ /* 0x000fea0003800000 */
[----:B------:R-:W0:Y:S01]  /*0100*/  LDC R8, c[0x0][0x370] ;  /* 0x0000dc00ff087b82 */ /* 0x000e220000000800 */
[----:B------:R-:W-:Y:S01]  /*0110*/  MOV R0, 0x0 ;  /* 0x0000000000007802 */ /* 0x000fe20000000f00 */
[----:B------:R-:W1:Y:S06]  /*0120*/  LDCU.64 UR4, c[0x4][0x8] ;  /* 0x01000100ff0477ac */ /* 0x000e6c0008000a00 */
[----:B------:R-:W0:Y:S08]  /*0130*/  LDC R9, c[0x0][0x374] ;  /* 0x0000dd00ff097b82 */ /* 0x000e300000000800 */
[----:B------:R-:W2:Y:S01]  /*0140*/  LDC R10, c[0x0][0x378] ;  /* 0x0000de00ff0a7b82 */ /* 0x000ea20000000800 */
[----:B-1----:R-:W-:-:S02]  /*0150*/  IMAD.U32 R4, RZ, RZ, UR4 ;  /* 0x00000004ff047e24 */ /* 0x002fc4000f8e00ff */
[----:B------:R-:W-:-:S05]  /*0160*/  IMAD.U32 R5, RZ, RZ, UR5 ;  /* 0x00000005ff057e24 */ /* 0x000fca000f8e00ff */
[----:B------:R-:W2:Y:S08]  /*0170*/  LDC R11, c[0x0][0x360] ;  /* 0x0000d800ff0b7b82 */ /* 0x000eb00000000800 */
[----:B------:R-:W1:Y:S01]  /*0180*/  LDC R12, c[0x0][0x364] ;  /* 0x0000d900ff0c7b82 */ /* 0x000e620000000800 */
[----:B0-----:R0:W-:Y:S07]  /*0190*/  STL.64 [R1], R8 ;  /* 0x0000000801007387 */ /* 0x0011ee0000100a00 */
[----:B------:R-:W1:Y:S01]  /*01a0*/  LDC R13, c[0x0][0x368] ;  /* 0x0000da00ff0d7b82 */ /* 0x000e620000000800 */
[----:B--2---:R0:W-:Y:S07]  /*01b0*/  STL.64 [R1+0x8], R10 ;  /* 0x0000080a01007387 */ /* 0x0041ee0000100a00 */
[----:B------:R0:W2:Y:S01]  /*01c0*/  LDC.64 R2, c[0x4][R0] ;  /* 0x0100000000027b82 */ /* 0x0000a20000000a00 */
[----:B-1----:R0:W-:Y:S02]  /*01d0*/  STL.64 [R1+0x10], R12 ;  /* 0x0000100c01007387 */ /* 0x0021e40000100a00 */
[----:B------:R-:W-:-:S07]  /*01e0*/  LEPC R20, `(.L_x_0) ;  /* 0x000000001014794e */ /* 0x000fce0000000000 */
[----:B0-2---:R-:W-:Y:S05]  /*01f0*/  CALL.ABS.NOINC R2 ;  /* 0x0000000002007343 */ /* 0x005fea0003c00000 */
.L_x_0:
[----:B------:R-:W-:Y:S05]  /*0200*/  EXIT ;  /* 0x000000000000794d */ /* 0x000fea0003800000 */
.L_x_1:
[----:B------:R-:W-:-:S00]  /*0210*/  BRA `(.L_x_1) ;  /* 0xfffffffc00fc7947 */ /* 0x000fc0000383ffff */
[----:B------:R-:W-:-:S00]  /*0220*/  NOP ;  /* 0x0000000000007918 */ /* 0x000fc00000000000 */
        /* <DEDUP_REMOVED lines=13> */
.L_x_2:


//--------------------- .nv.global.init           --------------------------
	.section	.nv.global.init,"aw",@progbits
.nv.global.init:
	.type		$str,@object
	.size		$str,(.L_0 - $str)
$str:
        /*0000*/ 	.byte	0x25, 0x64, 0x20, 0x25, 0x64, 0x20, 0x25, 0x64, 0x20, 0x25, 0x64, 0x20, 0x25, 0x64, 0x20, 0x25
        /*0010*/ 	.byte	0x64, 0x20, 0x0a, 0x00
.L_0:


//--------------------- .nv.shared.reserved.0     --------------------------
	.section	.nv.shared.reserved.0,"aw",@nobits
	.weak		__nv_reservedSMEM_offset_0_alias
	.size		__nv_reservedSMEM_offset_0_alias, 0, 64
	.other		__nv_reservedSMEM_offset_0_alias,@"STO_CUDA_RESERVED_SHARED STV_DEFAULT"
__nv_reservedSMEM_offset_0_alias:
	.zero		0
	.zero		64


//--------------------- .nv.constant0._Z7dkernelv --------------------------
	.section	.nv.constant0._Z7dkernelv,"a",@progbits
	.sectionflags	@""
	.align	4
.nv.constant0._Z7dkernelv:
	.zero		896


//--------------------- SYMBOLS --------------------------

	.type		.nv.reservedSmem.offset0,@object
	.size		.nv.reservedSmem.offset0,0x4
	.type		vprintf,@function
